	.headerflags	@"EF_CUDA_TEXMODE_UNIFIED EF_CUDA_64BIT_ADDRESS EF_CUDA_ACCELERATORS EF_CUDA_SM90 EF_CUDA_VIRTUAL_SM(EF_CUDA_SM90)"
	.elftype	@"ET_EXEC"


//--------------------- .nv.info                  --------------------------
	.section	.nv.info,"",@"SHT_CUDA_INFO"
	.align	4


	//----- nvinfo : EIATTR_REGCOUNT
	.align		4
        /*0000*/ 	.byte	0x04, 0x2f
        /*0002*/ 	.short	(.L_1 - .L_0)
	.align		4
.L_0:
        /*0004*/ 	.word	index@(triton_poi_fused_relu_29)
        /*0008*/ 	.word	0x0000000c


	//----- nvinfo : EIATTR_MIN_STACK_SIZE
	.align		4
.L_1:
        /*000c*/ 	.byte	0x04, 0x12
        /*000e*/ 	.short	(.L_3 - .L_2)
	.align		4
.L_2:
        /*0010*/ 	.word	index@(triton_poi_fused_relu_29)
        /*0014*/ 	.word	0x00000000


	//----- nvinfo : EIATTR_FRAME_SIZE
	.align		4
.L_3:
        /*0018*/ 	.byte	0x04, 0x11
        /*001a*/ 	.short	(.L_5 - .L_4)
	.align		4
.L_4:
        /*001c*/ 	.word	index@(triton_poi_fused_relu_29)
        /*0020*/ 	.word	0x00000000


	//----- nvinfo : EIATTR_MIN_STACK_SIZE
	.align		4
.L_5:
        /*0024*/ 	.byte	0x04, 0x12
        /*0026*/ 	.short	(.L_7 - .L_6)
	.align		4
.L_6:
        /*0028*/ 	.word	index@(triton_poi_fused_relu_29)
        /*002c*/ 	.word	0x00000000
.L_7:


//--------------------- .nv.info.triton_poi_fused_relu_29 --------------------------
	.section	.nv.info.triton_poi_fused_relu_29,"",@"SHT_CUDA_INFO"
	.sectionflags	@""
	.align	4


	//----- nvinfo : EIATTR_CUDA_API_VERSION
	.align		4
        /*0000*/ 	.byte	0x04, 0x37
        /*0002*/ 	.short	(.L_9 - .L_8)
.L_8:
        /*0004*/ 	.word	0x0000007c


	//----- nvinfo : EIATTR_KPARAM_INFO
	.align		4
.L_9:
        /*0008*/ 	.byte	0x04, 0x17
        /*000a*/ 	.short	(.L_11 - .L_10)
.L_10:
        /*000c*/ 	.word	0x00000000
        /*0010*/ 	.short	0x0002
        /*0012*/ 	.short	0x0010
        /*0014*/ 	.byte	0x00, 0xf0, 0x11, 0x00


	//----- nvinfo : EIATTR_KPARAM_INFO
	.align		4
.L_11:
        /*0018*/ 	.byte	0x04, 0x17
        /*001a*/ 	.short	(.L_13 - .L_12)
.L_12:
        /*001c*/ 	.word	0x00000000
        /*0020*/ 	.short	0x0001
        /*0022*/ 	.short	0x0008
        /*0024*/ 	.byte	0x00, 0xf4, 0x21, 0x00


	//----- nvinfo : EIATTR_KPARAM_INFO
	.align		4
.L_13:
        /*0028*/ 	.byte	0x04, 0x17
        /*002a*/ 	.short	(.L_15 - .L_14)
.L_14:
        /*002c*/ 	.word	0x00000000
        /*0030*/ 	.short	0x0000
        /*0032*/ 	.short	0x0000
        /*0034*/ 	.byte	0x00, 0xf4, 0x21, 0x00


	//----- nvinfo : EIATTR_SPARSE_MMA_MASK
	.align		4
.L_15:
        /*0038*/ 	.byte	0x03, 0x50
        /*003a*/ 	.short	0x0000


	//----- nvinfo : EIATTR_MAXREG_COUNT
	.align		4
        /*003c*/ 	.byte	0x03, 0x1b
        /*003e*/ 	.short	0x00ff


	//----- nvinfo : EIATTR_EXIT_INSTR_OFFSETS
	.align		4
        /*0040*/ 	.byte	0x04, 0x1c
        /*0042*/ 	.short	(.L_17 - .L_16)


	//   ....[0]....
.L_16:
        /*0044*/ 	.word	0x00000190


	//----- nvinfo : EIATTR_REQNTID
	.align		4
.L_17:
        /*0048*/ 	.byte	0x04, 0x10
        /*004a*/ 	.short	(.L_19 - .L_18)
.L_18:
        /*004c*/ 	.word	0x00000080
        /*0050*/ 	.word	0x00000001
        /*0054*/ 	.word	0x00000001


	//----- nvinfo : EIATTR_CBANK_PARAM_SIZE
	.align		4
.L_19:
        /*0058*/ 	.byte	0x03, 0x19
        /*005a*/ 	.short	0x0014


	//----- nvinfo : EIATTR_PARAM_CBANK
	.align		4
        /*005c*/ 	.byte	0x04, 0x0a
        /*005e*/ 	.short	(.L_21 - .L_20)
	.align		4
.L_20:
        /*0060*/ 	.word	index@(.nv.constant0.triton_poi_fused_relu_29)
        /*0064*/ 	.short	0x0210
        /*0066*/ 	.short	0x0014


	//----- nvinfo : EIATTR_SW_WAR
	.align		4
.L_21:
        /*0068*/ 	.byte	0x04, 0x36
        /*006a*/ 	.short	(.L_23 - .L_22)
.L_22:
        /*006c*/ 	.word	0x00000008
.L_23:


//--------------------- .nv.callgraph             --------------------------
	.section	.nv.callgraph,"",@"SHT_CUDA_CALLGRAPH"
	.align	4
	.sectionentsize	8
	.align		4
        /*0000*/ 	.word	0x00000000
	.align		4
        /*0004*/ 	.word	0xffffffff
	.align		4
        /*0008*/ 	.word	0x00000000
	.align		4
        /*000c*/ 	.word	0xfffffffe
	.align		4
        /*0010*/ 	.word	0x00000000
	.align		4
        /*0014*/ 	.word	0xfffffffd
	.align		4
        /*0018*/ 	.word	0x00000000
	.align		4
        /*001c*/ 	.word	0xfffffffc


//--------------------- .text.triton_poi_fused_relu_29 --------------------------
	.section	.text.triton_poi_fused_relu_29,"ax",@progbits
	.align	128
        .global         triton_poi_fused_relu_29
        .type           triton_poi_fused_relu_29,@function
        .size           triton_poi_fused_relu_29,(.L_x_1 - triton_poi_fused_relu_29)
        .other          triton_poi_fused_relu_29,@"STO_CUDA_ENTRY STV_DEFAULT"
triton_poi_fused_relu_29:
.text.triton_poi_fused_relu_29:
[----:B------:R-:W-:Y:S01]  /*0000*/  LDC R1, c[0x0][0x28] ;  /* 0x00000a00ff017b82 */ /* 0x000fe20000000800 */
[----:B------:R-:W1:Y:S07]  /*0010*/  S2R R0, SR_TID.X ;  /* 0x0000000000007919 */ /* 0x000e6e0000002100 */
[----:B------:R-:W2:Y:S01]  /*0020*/  LDC.64 R4, c[0x0][0x218] ;  /* 0x00008600ff047b82 */ /* 0x000ea20000000a00 */
[----:B------:R-:W-:Y:S01]  /*0030*/  ULDC.64 UR4, c[0x0][0x208] ;  /* 0x0000820000047ab9 */ /* 0x000fe20000000a00 */
[----:B------:R-:W3:Y:S06]  /*0040*/  S2R R7, SR_CTAID.X ;  /* 0x0000000000077919 */ /* 0x000eec0000002500 */
[----:B------:R-:W4:Y:S01]  /*0050*/  LDC.64 R2, c[0x0][0x210] ;  /* 0x00008400ff027b82 */ /* 0x000f220000000a00 */
[----:B-1----:R-:W-:Y:S01]  /*0060*/  IMAD.SHL.U32 R0, R0, 0x2, RZ ;  /* 0x0000000200007824 */ /* 0x002fe200078e00ff */
[----:B---3--:R-:W-:-:S04]  /*0070*/  SHF.R.S32.HI R6, RZ, 0x17, R7 ;  /* 0x00000017ff067819 */ /* 0x008fc80000011407 */
[----:B------:R-:W-:-:S05]  /*0080*/  LOP3.LUT R0, R0, 0xfe, RZ, 0xc0, !PT ;  /* 0x000000fe00007812 */ /* 0x000fca00078ec0ff */
[----:B------:R-:W-:Y:S01]  /*0090*/  IMAD R7, R7, 0x100, R0 ;  /* 0x0000010007077824 */ /* 0x000fe200078e0200 */
[----:B------:R-:W-:-:S03]  /*00a0*/  SGXT R0, R6, 0x1 ;  /* 0x000000010600781a */ /* 0x000fc60000000200 */
[----:B----4-:R-:W-:Y:S01]  /*00b0*/  IMAD.WIDE R2, R7, 0x4, R2 ;  /* 0x0000000407027825 */ /* 0x010fe200078e0202 */
[----:B------:R-:W-:-:S04]  /*00c0*/  LEA.HI R0, R0, R7, RZ, 0xa ;  /* 0x0000000700007211 */ /* 0x000fc800078f50ff */
[----:B------:R-:W-:-:S05]  /*00d0*/  LOP3.LUT R0, R0, 0xfffffc00, RZ, 0xc0, !PT ;  /* 0xfffffc0000007812 */ /* 0x000fca00078ec0ff */
[----:B------:R-:W-:Y:S02]  /*00e0*/  IMAD.IADD R9, R7, 0x1, -R0 ;  /* 0x0000000107097824 */ /* 0x000fe400078e0a00 */
[----:B------:R-:W3:Y:S02]  /*00f0*/  LDG.E.64 R6, desc[UR4][R2.64] ;  /* 0x0000000402067981 */ /* 0x000ee4000c1e1b00 */
[----:B--2---:R-:W-:-:S06]  /*0100*/  IMAD.WIDE R4, R9, 0x4, R4 ;  /* 0x0000000409047825 */ /* 0x004fcc00078e0204 */
[----:B------:R-:W3:Y:S02]  /*0110*/  LDG.E.EL.64 R4, desc[UR4][R4.64] ;  /* 0x0000000404047981 */ /* 0x000ee4000c2e1b00 */
[C---:B---3--:R-:W-:Y:S01]  /*0120*/  FSETP.GEU.AND P0, PT, R6.reuse, -R4, PT ;  /* 0x800000040600720b */ /* 0x048fe20003f0e000 */
[----:B------:R-:W-:Y:S01]  /*0130*/  FADD R6, R6, R4 ;  /* 0x0000000406067221 */ /* 0x000fe20000000000 */
[C---:B------:R-:W-:Y:S01]  /*0140*/  FADD R0, R7.reuse, R5 ;  /* 0x0000000507007221 */ /* 0x040fe20000000000 */
[----:B------:R-:W-:-:S03]  /*0150*/  FSETP.GEU.AND P1, PT, R7, -R5, PT ;  /* 0x800000050700720b */ /* 0x000fc60003f2e000 */
[----:B------:R-:W-:Y:S02]  /*0160*/  FSEL R6, R6, RZ, P0 ;  /* 0x000000ff06067208 */ /* 0x000fe40000000000 */
[----:B------:R-:W-:-:S05]  /*0170*/  FSEL R7, R0, RZ, P1 ;  /* 0x000000ff00077208 */ /* 0x000fca0000800000 */
[----:B------:R-:W-:Y:S01]  /*0180*/  STG.E.64 desc[UR4][R2.64], R6 ;  /* 0x0000000602007986 */ /* 0x000fe2000c101b04 */
[----:B------:R-:W-:Y:S05]  /*0190*/  EXIT ;  /* 0x000000000000794d */ /* 0x000fea0003800000 */
.L_x_0:
[----:B------:R-:W-:-:S00]  /*01a0*/  BRA `(.L_x_0) ;  /* 0xfffffffc00fc7947 */ /* 0x000fc0000383ffff */
[----:B------:R-:W-:-:S00]  /*01b0*/  NOP ;  /* 0x0000000000007918 */ /* 0x000fc00000000000 */
        /* <DEDUP_REMOVED lines=12> */
.L_x_1:


//--------------------- .nv.constant0.triton_poi_fused_relu_29 --------------------------
	.section	.nv.constant0.triton_poi_fused_relu_29,"a",@progbits
	.sectionflags	@""
	.align	4
.nv.constant0.triton_poi_fused_relu_29:
	.zero		548
